//
// Generated by NVIDIA NVVM Compiler
//
// Compiler Build ID: CL-36424714
// Cuda compilation tools, release 13.0, V13.0.88
// Based on NVVM 20.0.0
//

.version 9.0
.target sm_100
.address_size 64

	// .globl	_Z10find_valuePclPllS0_S0_lliS0_
.extern .func __assertfail
(
	.param .b64 __assertfail_param_0,
	.param .b64 __assertfail_param_1,
	.param .b32 __assertfail_param_2,
	.param .b64 __assertfail_param_3,
	.param .b64 __assertfail_param_4
)
;
.global .align 1 .b8 __unnamed_1[85] = {118, 111, 105, 100, 32, 102, 105, 110, 100, 95, 118, 97, 108, 117, 101, 40, 99, 104, 97, 114, 32, 42, 44, 32, 108, 111, 110, 103, 44, 32, 108, 111, 110, 103, 32, 42, 44, 32, 108, 111, 110, 103, 44, 32, 108, 111, 110, 103, 32, 42, 44, 32, 108, 111, 110, 103, 32, 42, 44, 32, 108, 111, 110, 103, 44, 32, 108, 111, 110, 103, 44, 32, 105, 110, 116, 44, 32, 108, 111, 110, 103, 32, 42, 41};
.global .align 1 .b8 $str[5] = {117, 115, 101, 114};
.global .align 1 .b8 $str$1[35] = {115, 116, 114, 105, 110, 103, 95, 101, 110, 100, 95, 105, 110, 100, 101, 120, 32, 62, 61, 32, 110, 101, 119, 95, 108, 105, 110, 101, 95, 115, 116, 97, 114, 116};
.global .align 1 .b8 $str$2[27] = {47, 116, 109, 112, 47, 115, 97, 115, 115, 95, 99, 117, 95, 120, 51, 109, 50, 110, 108, 112, 114, 47, 107, 46, 99, 117};
.global .align 1 .b8 $str$3[5] = {108, 97, 110, 103};

.visible .entry _Z10find_valuePclPllS0_S0_lliS0_(
	.param .u64 .ptr .align 1 _Z10find_valuePclPllS0_S0_lliS0__param_0,
	.param .u64 _Z10find_valuePclPllS0_S0_lliS0__param_1,
	.param .u64 .ptr .align 1 _Z10find_valuePclPllS0_S0_lliS0__param_2,
	.param .u64 _Z10find_valuePclPllS0_S0_lliS0__param_3,
	.param .u64 .ptr .align 1 _Z10find_valuePclPllS0_S0_lliS0__param_4,
	.param .u64 .ptr .align 1 _Z10find_valuePclPllS0_S0_lliS0__param_5,
	.param .u64 _Z10find_valuePclPllS0_S0_lliS0__param_6,
	.param .u64 _Z10find_valuePclPllS0_S0_lliS0__param_7,
	.param .u32 _Z10find_valuePclPllS0_S0_lliS0__param_8,
	.param .u64 .ptr .align 1 _Z10find_valuePclPllS0_S0_lliS0__param_9
)
{
	.reg .pred 	%p<23>;
	.reg .b16 	%rs<15>;
	.reg .b32 	%r<26>;
	.reg .b64 	%rd<92>;

	ld.param.u64 	%rd35, [_Z10find_valuePclPllS0_S0_lliS0__param_0];
	ld.param.u64 	%rd28, [_Z10find_valuePclPllS0_S0_lliS0__param_1];
	ld.param.u64 	%rd30, [_Z10find_valuePclPllS0_S0_lliS0__param_3];
	ld.param.u64 	%rd31, [_Z10find_valuePclPllS0_S0_lliS0__param_4];
	cvta.to.global.u64 	%rd1, %rd35;
	mov.u32 	%r6, %ctaid.x;
	mov.u32 	%r7, %ntid.x;
	mul.lo.s32 	%r1, %r6, %r7;
	mov.u32 	%r8, %nctaid.x;
	mul.lo.s32 	%r9, %r7, %r8;
	cvt.s64.s32 	%rd2, %r9;
	add.s64 	%rd36, %rd2, %rd30;
	add.s64 	%rd3, %rd36, -1;
	or.b64  	%rd37, %rd3, %rd2;
	and.b64  	%rd38, %rd37, -4294967296;
	setp.ne.s64 	%p1, %rd38, 0;
	@%p1 bra 	$L__BB0_2;
	cvt.u32.u64 	%r10, %rd2;
	cvt.u32.u64 	%r11, %rd3;
	div.u32 	%r12, %r11, %r10;
	cvt.u64.u32 	%rd82, %r12;
	bra.uni 	$L__BB0_3;
$L__BB0_2:
	div.s64 	%rd82, %rd3, %rd2;
$L__BB0_3:
	mov.u32 	%r13, %tid.x;
	add.s32 	%r14, %r1, %r13;
	cvt.s64.s32 	%rd39, %r14;
	mul.lo.s64 	%rd83, %rd82, %rd39;
	setp.lt.s64 	%p2, %rd82, 1;
	setp.ge.s64 	%p3, %rd83, %rd30;
	or.pred  	%p4, %p2, %p3;
	@%p4 bra 	$L__BB0_26;
	add.s64 	%rd41, %rd83, %rd82;
	min.s64 	%rd8, %rd41, %rd30;
	cvta.to.global.u64 	%rd9, %rd31;
	mov.b32 	%r24, 0;
	mov.u64 	%rd90, $str;
$L__BB0_5:
	ld.param.u64 	%rd81, [_Z10find_valuePclPllS0_S0_lliS0__param_9];
	ld.param.u64 	%rd78, [_Z10find_valuePclPllS0_S0_lliS0__param_2];
	cvta.to.global.u64 	%rd42, %rd81;
	shl.b64 	%rd43, %rd83, 3;
	add.s64 	%rd12, %rd42, %rd43;
	mov.b64 	%rd44, -1;
	st.global.u64 	[%rd12], %rd44;
	cvta.to.global.u64 	%rd45, %rd78;
	add.s64 	%rd13, %rd45, %rd43;
	ld.global.u64 	%rd14, [%rd13];
	add.s64 	%rd83, %rd83, 1;
	setp.ge.s64 	%p5, %rd83, %rd30;
	mov.u64 	%rd85, %rd28;
	@%p5 bra 	$L__BB0_7;
	ld.global.u64 	%rd85, [%rd13+8];
$L__BB0_7:
	min.s64 	%rd46, %rd85, %rd28;
	setp.le.s64 	%p6, %rd46, %rd14;
	@%p6 bra 	$L__BB0_25;
	mov.u64 	%rd86, %rd14;
$L__BB0_9:
	mov.u64 	%rd20, %rd90;
	ld.param.u64 	%rd80, [_Z10find_valuePclPllS0_S0_lliS0__param_7];
	ld.param.u64 	%rd79, [_Z10find_valuePclPllS0_S0_lliS0__param_5];
	cvt.u64.u32 	%rd47, %r24;
	shr.s64 	%rd48, %rd86, 63;
	shr.u64 	%rd49, %rd48, 58;
	add.s64 	%rd50, %rd86, %rd49;
	shr.s64 	%rd51, %rd50, 6;
	mad.lo.s64 	%rd52, %rd80, %rd47, %rd51;
	cvta.to.global.u64 	%rd53, %rd79;
	shl.b64 	%rd54, %rd52, 3;
	add.s64 	%rd55, %rd53, %rd54;
	ld.global.u64 	%rd56, [%rd55];
	cvt.u32.u64 	%r16, %rd86;
	and.b32  	%r17, %r16, 63;
	shr.u64 	%rd57, %rd56, %r17;
	and.b64  	%rd58, %rd57, 1;
	setp.eq.b64 	%p7, %rd58, 1;
	not.pred 	%p8, %p7;
	@%p8 bra 	$L__BB0_24;
	add.s64 	%rd59, %rd1, %rd86;
	ld.global.u8 	%rs1, [%rd59];
	setp.ne.s16 	%p9, %rs1, 58;
	mov.u64 	%rd90, %rd20;
	@%p9 bra 	$L__BB0_24;
	mov.u64 	%rd88, %rd86;
$L__BB0_12:
	add.s64 	%rd88, %rd88, -1;
	setp.le.s64 	%p10, %rd88, %rd14;
	mov.b64 	%rd89, -1;
	@%p10 bra 	$L__BB0_14;
	shr.s64 	%rd61, %rd88, 63;
	shr.u64 	%rd62, %rd61, 58;
	add.s64 	%rd63, %rd88, %rd62;
	shr.s64 	%rd64, %rd63, 6;
	shl.b64 	%rd65, %rd64, 3;
	add.s64 	%rd66, %rd9, %rd65;
	ld.global.u64 	%rd67, [%rd66];
	cvt.u32.u64 	%r18, %rd88;
	and.b32  	%r19, %r18, 63;
	shr.u64 	%rd68, %rd67, %r19;
	and.b64  	%rd69, %rd68, 1;
	setp.eq.b64 	%p11, %rd69, 1;
	not.pred 	%p12, %p11;
	mov.u64 	%rd89, %rd88;
	@%p12 bra 	$L__BB0_12;
$L__BB0_14:
	setp.ge.s64 	%p13, %rd89, %rd14;
	@%p13 bra 	$L__BB0_16;
	mov.u64 	%rd70, $str$1;
	cvta.global.u64 	%rd71, %rd70;
	mov.u64 	%rd72, $str$2;
	cvta.global.u64 	%rd73, %rd72;
	mov.u64 	%rd74, __unnamed_1;
	cvta.global.u64 	%rd75, %rd74;
	{ // callseq 0, 0
	.param .b64 param0;
	st.param.b64 	[param0], %rd71;
	.param .b64 param1;
	st.param.b64 	[param1], %rd73;
	.param .b32 param2;
	st.param.b32 	[param2], 32;
	.param .b64 param3;
	st.param.b64 	[param3], %rd75;
	.param .b64 param4;
	st.param.b64 	[param4], 1;
	call.uni 
	__assertfail, 
	(
	param0, 
	param1, 
	param2, 
	param3, 
	param4
	);
	} // callseq 0
$L__BB0_16:
	add.s64 	%rd76, %rd89, -4;
	setp.lt.s64 	%p14, %rd76, %rd14;
	mov.u64 	%rd90, %rd20;
	@%p14 bra 	$L__BB0_24;
	add.s64 	%rd24, %rd1, %rd89;
	ld.global.u8 	%rs2, [%rd24+-4];
	setp.eq.s16 	%p15, %rs2, 34;
	mov.u64 	%rd90, %rd20;
	@%p15 bra 	$L__BB0_18;
	bra.uni 	$L__BB0_24;
$L__BB0_18:
	ld.global.nc.u8 	%rs3, [%rd20];
	cvt.u16.u8 	%rs4, %rs3;
	ld.global.u8 	%rs5, [%rd24+-3];
	setp.eq.s16 	%p16, %rs4, %rs5;
	mov.u64 	%rd90, %rd20;
	@%p16 bra 	$L__BB0_19;
	bra.uni 	$L__BB0_24;
$L__BB0_19:
	ld.global.nc.u8 	%rs6, [%rd20+1];
	cvt.u16.u8 	%rs7, %rs6;
	ld.global.u8 	%rs8, [%rd24+-2];
	setp.ne.s16 	%p17, %rs7, %rs8;
	mov.u64 	%rd90, %rd20;
	@%p17 bra 	$L__BB0_24;
	ld.global.nc.u8 	%rs9, [%rd20+2];
	cvt.u16.u8 	%rs10, %rs9;
	ld.global.u8 	%rs11, [%rd24+-1];
	setp.ne.s16 	%p18, %rs10, %rs11;
	mov.u64 	%rd90, %rd20;
	@%p18 bra 	$L__BB0_24;
	ld.global.nc.u8 	%rs12, [%rd20+3];
	cvt.u16.u8 	%rs13, %rs12;
	ld.global.u8 	%rs14, [%rd24];
	setp.ne.s16 	%p19, %rs13, %rs14;
	mov.u64 	%rd90, %rd20;
	@%p19 bra 	$L__BB0_24;
	setp.eq.s32 	%p20, %r24, 0;
	mov.u64 	%rd90, $str$3;
	mov.b32 	%r24, 1;
	@%p20 bra 	$L__BB0_24;
	st.global.u64 	[%rd12], %rd86;
	mov.b32 	%r24, 1;
	mov.u64 	%rd90, %rd20;
	bra.uni 	$L__BB0_25;
$L__BB0_24:
	add.s64 	%rd86, %rd86, 1;
	setp.lt.s64 	%p21, %rd86, %rd46;
	@%p21 bra 	$L__BB0_9;
$L__BB0_25:
	setp.lt.s64 	%p22, %rd83, %rd8;
	@%p22 bra 	$L__BB0_5;
$L__BB0_26:
	ret;

}


// ===== COMPILED SASS (sm_100) =====

	.target	sm_100

	.elftype	@"ET_EXEC"


//--------------------- .note.nv.tkinfo           --------------------------
	.section	.note.nv.tkinfo,"",@"SHT_NOTE"
	.sectionflags	@"SHF_NOTE_NV_TKINFO"
	.tkinfo
        /*0018*/ 	.word	0x00000002
        /*0030*/ 	.string	""
        /*0030*/ 	.string	"ptxas"
        /*0030*/ 	.string	"Cuda compilation tools, release 13.0, V13.0.88"
        /*0030*/ 	.string	"Build cuda_13.0.r13.0/compiler.36424714_0"
        /*0030*/ 	.string	"-arch sm_100 -m 64 "



//--------------------- .note.nv.cuinfo           --------------------------
	.section	.note.nv.cuinfo,"",@"SHT_NOTE"
	.sectionflags	@"SHF_NOTE_NV_CUINFO"
        /*0018*/ 	.short	0x0002
        /*001a*/ 	.short	0x0064
        /*001c*/ 	.short	0x0082
	.zero		2


//--------------------- .nv.info                  --------------------------
	.section	.nv.info,"",@"SHT_CUDA_INFO"
	.align	4


	//----- nvinfo : EIATTR_REGCOUNT
	.align		4
        /*0000*/ 	.byte	0x04, 0x2f
        /*0002*/ 	.short	(.L_6 - .L_5)
	.align		4
.L_5:
        /*0004*/ 	.word	index@(_Z10find_valuePclPllS0_S0_lliS0_)
        /*0008*/ 	.word	0x00000028


	//----- nvinfo : EIATTR_FRAME_SIZE
	.align		4
.L_6:
        /*000c*/ 	.byte	0x04, 0x11
        /*000e*/ 	.short	(.L_8 - .L_7)
	.align		4
.L_7:
        /*0010*/ 	.word	index@($__internal_0_$__cuda_sm20_div_s64)
        /*0014*/ 	.word	0x00000000


	//----- nvinfo : EIATTR_FRAME_SIZE
	.align		4
.L_8:
        /*0018*/ 	.byte	0x04, 0x11
        /*001a*/ 	.short	(.L_10 - .L_9)
	.align		4
.L_9:
        /*001c*/ 	.word	index@(_Z10find_valuePclPllS0_S0_lliS0_)
        /*0020*/ 	.word	0x00000000


	//----- nvinfo : EIATTR_MIN_STACK_SIZE
	.align		4
.L_10:
        /*0024*/ 	.byte	0x04, 0x12
        /*0026*/ 	.short	(.L_12 - .L_11)
	.align		4
.L_11:
        /*0028*/ 	.word	index@(_Z10find_valuePclPllS0_S0_lliS0_)
        /*002c*/ 	.word	0x00000000
.L_12:


//--------------------- .nv.compat                --------------------------
	.section	.nv.compat,"",@"SHT_CUDA_COMPAT_INFO"
	.align	4
        /*0000*/ 	.byte	0x02, 0x09, 0x00, 0x00, 0x02, 0x02, 0x01, 0x00, 0x02, 0x05, 0x05, 0x00, 0x03, 0x07, 0x01, 0x01
        /*0010*/ 	.byte	0x02, 0x03, 0x00, 0x00, 0x02, 0x06, 0x01, 0x00, 0x04, 0x0b, 0x08, 0x00, 0x09, 0x00, 0x00, 0x00
        /*0020*/ 	.byte	0x00, 0x00, 0x00, 0x00


//--------------------- .nv.info._Z10find_valuePclPllS0_S0_lliS0_ --------------------------
	.section	.nv.info._Z10find_valuePclPllS0_S0_lliS0_,"",@"SHT_CUDA_INFO"
	.sectionflags	@""
	.align	4


	//----- nvinfo : EIATTR_CUDA_API_VERSION
	.align		4
        /*0000*/ 	.byte	0x04, 0x37
        /*0002*/ 	.short	(.L_14 - .L_13)
.L_13:
        /*0004*/ 	.word	0x00000082


	//----- nvinfo : EIATTR_KPARAM_INFO
	.align		4
.L_14:
        /*0008*/ 	.byte	0x04, 0x17
        /*000a*/ 	.short	(.L_16 - .L_15)
.L_15:
        /*000c*/ 	.word	0x00000000
        /*0010*/ 	.short	0x0009
        /*0012*/ 	.short	0x0048
        /*0014*/ 	.byte	0x00, 0xf5, 0x21, 0x00


	//----- nvinfo : EIATTR_KPARAM_INFO
	.align		4
.L_16:
        /*0018*/ 	.byte	0x04, 0x17
        /*001a*/ 	.short	(.L_18 - .L_17)
.L_17:
        /*001c*/ 	.word	0x00000000
        /*0020*/ 	.short	0x0008
        /*0022*/ 	.short	0x0040
        /*0024*/ 	.byte	0x00, 0xf0, 0x11, 0x00


	//----- nvinfo : EIATTR_KPARAM_INFO
	.align		4
.L_18:
        /*0028*/ 	.byte	0x04, 0x17
        /*002a*/ 	.short	(.L_20 - .L_19)
.L_19:
        /*002c*/ 	.word	0x00000000
        /*0030*/ 	.short	0x0007
        /*0032*/ 	.short	0x0038
        /*0034*/ 	.byte	0x00, 0xf0, 0x21, 0x00


	//----- nvinfo : EIATTR_KPARAM_INFO
	.align		4
.L_20:
        /*0038*/ 	.byte	0x04, 0x17
        /*003a*/ 	.short	(.L_22 - .L_21)
.L_21:
        /*003c*/ 	.word	0x00000000
        /*0040*/ 	.short	0x0006
        /*0042*/ 	.short	0x0030
        /*0044*/ 	.byte	0x00, 0xf0, 0x21, 0x00


	//----- nvinfo : EIATTR_KPARAM_INFO
	.align		4
.L_22:
        /*0048*/ 	.byte	0x04, 0x17
        /*004a*/ 	.short	(.L_24 - .L_23)
.L_23:
        /*004c*/ 	.word	0x00000000
        /*0050*/ 	.short	0x0005
        /*0052*/ 	.short	0x0028
        /*0054*/ 	.byte	0x00, 0xf5, 0x21, 0x00


	//----- nvinfo : EIATTR_KPARAM_INFO
	.align		4
.L_24:
        /*0058*/ 	.byte	0x04, 0x17
        /*005a*/ 	.short	(.L_26 - .L_25)
.L_25:
        /*005c*/ 	.word	0x00000000
        /*0060*/ 	.short	0x0004
        /*0062*/ 	.short	0x0020
        /*0064*/ 	.byte	0x00, 0xf5, 0x21, 0x00


	//----- nvinfo : EIATTR_KPARAM_INFO
	.align		4
.L_26:
        /*0068*/ 	.byte	0x04, 0x17
        /*006a*/ 	.short	(.L_28 - .L_27)
.L_27:
        /*006c*/ 	.word	0x00000000
        /*0070*/ 	.short	0x0003
        /*0072*/ 	.short	0x0018
        /*0074*/ 	.byte	0x00, 0xf0, 0x21, 0x00


	//----- nvinfo : EIATTR_KPARAM_INFO
	.align		4
.L_28:
        /*0078*/ 	.byte	0x04, 0x17
        /*007a*/ 	.short	(.L_30 - .L_29)
.L_29:
        /*007c*/ 	.word	0x00000000
        /*0080*/ 	.short	0x0002
        /*0082*/ 	.short	0x0010
        /*0084*/ 	.byte	0x00, 0xf5, 0x21, 0x00


	//----- nvinfo : EIATTR_KPARAM_INFO
	.align		4
.L_30:
        /*0088*/ 	.byte	0x04, 0x17
        /*008a*/ 	.short	(.L_32 - .L_31)
.L_31:
        /*008c*/ 	.word	0x00000000
        /*0090*/ 	.short	0x0001
        /*0092*/ 	.short	0x0008
        /*0094*/ 	.byte	0x00, 0xf0, 0x21, 0x00


	//----- nvinfo : EIATTR_KPARAM_INFO
	.align		4
.L_32:
        /*0098*/ 	.byte	0x04, 0x17
        /*009a*/ 	.short	(.L_34 - .L_33)
.L_33:
        /*009c*/ 	.word	0x00000000
        /*00a0*/ 	.short	0x0000
        /*00a2*/ 	.short	0x0000
        /*00a4*/ 	.byte	0x00, 0xf5, 0x21, 0x00


	//----- nvinfo : EIATTR_SPARSE_MMA_MASK
	.align		4
.L_34:
        /*00a8*/ 	.byte	0x03, 0x50
        /*00aa*/ 	.short	0x0000


	//----- nvinfo : EIATTR_MAXREG_COUNT
	.align		4
        /*00ac*/ 	.byte	0x03, 0x1b
        /*00ae*/ 	.short	0x00ff


	//----- nvinfo : EIATTR_EXTERNS
	.align		4
        /*00b0*/ 	.byte	0x04, 0x0f
        /*00b2*/ 	.short	(.L_36 - .L_35)


	//   ....[0]....
	.align		4
.L_35:
        /*00b4*/ 	.word	index@(__assertfail)


	//----- nvinfo : EIATTR_MERCURY_ISA_VERSION
	.align		4
.L_36:
        /*00b8*/ 	.byte	0x03, 0x5f
        /*00ba*/ 	.short	0x0101


	//----- nvinfo : EIATTR_VRC_CTA_INIT_COUNT
	.align		4
        /*00bc*/ 	.byte	0x02, 0x4a
	.zero		1
	.zero		1


	//----- nvinfo : EIATTR_SYSCALL_OFFSETS
	.align		4
        /*00c0*/ 	.byte	0x04, 0x46
        /*00c2*/ 	.short	(.L_38 - .L_37)


	//   ....[0]....
.L_37:
        /*00c4*/ 	.word	0x00000ab0


	//----- nvinfo : EIATTR_EXIT_INSTR_OFFSETS
	.align		4
.L_38:
        /*00c8*/ 	.byte	0x04, 0x1c
        /*00ca*/ 	.short	(.L_40 - .L_39)


	//   ....[0]....
.L_39:
        /*00cc*/ 	.word	0x00000320


	//   ....[1]....
        /*00d0*/ 	.word	0x00000dc0


	//----- nvinfo : EIATTR_CRS_STACK_SIZE
	.align		4
.L_40:
        /*00d4*/ 	.byte	0x04, 0x1e
        /*00d6*/ 	.short	(.L_42 - .L_41)
.L_41:
        /*00d8*/ 	.word	0x00000000


	//----- nvinfo : EIATTR_CBANK_PARAM_SIZE
	.align		4
.L_42:
        /*00dc*/ 	.byte	0x03, 0x19
        /*00de*/ 	.short	0x0050


	//----- nvinfo : EIATTR_PARAM_CBANK
	.align		4
        /*00e0*/ 	.byte	0x04, 0x0a
        /*00e2*/ 	.short	(.L_44 - .L_43)
	.align		4
.L_43:
        /*00e4*/ 	.word	index@(.nv.constant0._Z10find_valuePclPllS0_S0_lliS0_)
        /*00e8*/ 	.short	0x0380
        /*00ea*/ 	.short	0x0050


	//----- nvinfo : EIATTR_SW_WAR
	.align		4
.L_44:
        /*00ec*/ 	.byte	0x04, 0x36
        /*00ee*/ 	.short	(.L_46 - .L_45)
.L_45:
        /*00f0*/ 	.word	0x00000008
.L_46:


//--------------------- .nv.callgraph             --------------------------
	.section	.nv.callgraph,"",@"SHT_CUDA_CALLGRAPH"
	.align	4
	.sectionentsize	8
	.align		4
        /*0000*/ 	.word	0x00000000
	.align		4
        /*0004*/ 	.word	0xffffffff
	.align		4
        /*0008*/ 	.word	index@(_Z10find_valuePclPllS0_S0_lliS0_)
	.align		4
        /*000c*/ 	.word	index@(__assertfail)
	.align		4
        /*0010*/ 	.word	0x00000000
	.align		4
        /*0014*/ 	.word	0xfffffffe
	.align		4
        /*0018*/ 	.word	0x00000000
	.align		4
        /*001c*/ 	.word	0xfffffffd
	.align		4
        /*0020*/ 	.word	0x00000000
	.align		4
        /*0024*/ 	.word	0xfffffffc


//--------------------- .nv.constant4             --------------------------
	.section	.nv.constant4,"a",@progbits
	.align	8
	.align		8
.nv.constant4:
        /*0000*/ 	.dword	__assertfail
	.align		8
        /*0008*/ 	.dword	__unnamed_1
	.align		8
        /*0010*/ 	.dword	$str
	.align		8
        /*0018*/ 	.dword	$str$1
	.align		8
        /*0020*/ 	.dword	$str$2
	.align		8
        /*0028*/ 	.dword	$str$3


//--------------------- .text._Z10find_valuePclPllS0_S0_lliS0_ --------------------------
	.section	.text._Z10find_valuePclPllS0_S0_lliS0_,"ax",@progbits
	.align	128
        .global         _Z10find_valuePclPllS0_S0_lliS0_
        .type           _Z10find_valuePclPllS0_S0_lliS0_,@function
        .size           _Z10find_valuePclPllS0_S0_lliS0_,(.L_x_15 - _Z10find_valuePclPllS0_S0_lliS0_)
        .other          _Z10find_valuePclPllS0_S0_lliS0_,@"STO_CUDA_ENTRY STV_DEFAULT"
_Z10find_valuePclPllS0_S0_lliS0_:
.text._Z10find_valuePclPllS0_S0_lliS0_:
[----:B------:R-:W0:Y:S01]  /*0000*/  LDC R1, c[0x0][0x37c] ;  /* 0x0000df00ff017b82 */ /* 0x000e220000000800 */
[----:B------:R-:W1:Y:S07]  /*0010*/  LDCU UR5, c[0x0][0x360] ;  /* 0x00006c00ff0577ac */ /* 0x000e6e0008000800 */
[----:B------:R-:W1:Y:S08]  /*0020*/  LDC R3, c[0x0][0x370] ;  /* 0x0000dc00ff037b82 */ /* 0x000e700000000800 */
[----:B------:R-:W2:Y:S08]  /*0030*/  LDC.64 R6, c[0x0][0x398] ;  /* 0x0000e600ff067b82 */ /* 0x000eb00000000a00 */
[----:B------:R-:W3:Y:S01]  /*0040*/  S2UR UR4, SR_CTAID.X ;  /* 0x00000000000479c3 */ /* 0x000ee20000002500 */
[----:B-1----:R-:W-:-:S05]  /*0050*/  IMAD R3, R3, UR5, RZ ;  /* 0x0000000503037c24 */ /* 0x002fca000f8e02ff */
[----:B------:R-:W-:Y:S02]  /*0060*/  SHF.R.S32.HI R2, RZ, 0x1f, R3 ;  /* 0x0000001fff027819 */ /* 0x000fe40000011403 */
[----:B--2---:R-:W-:-:S04]  /*0070*/  IADD3 R6, P0, PT, R3, R6, RZ ;  /* 0x0000000603067210 */ /* 0x004fc80007f1e0ff */
[----:B------:R-:W-:-:S04]  /*0080*/  IADD3 R6, P1, PT, R6, -0x1, RZ ;  /* 0xffffffff06067810 */ /* 0x000fc80007f3e0ff */
[----:B------:R-:W-:Y:S01]  /*0090*/  IADD3.X R7, PT, PT, R2, -0x1, R7, P1, P0 ;  /* 0xffffffff02077810 */ /* 0x000fe20000fe0407 */
[----:B---3--:R-:W-:-:S03]  /*00a0*/  UIMAD UR4, UR4, UR5, URZ ;  /* 0x00000005040472a4 */ /* 0x008fc6000f8e02ff */
[----:B------:R-:W-:-:S04]  /*00b0*/  LOP3.LUT R0, R7, R2, RZ, 0xfc, !PT ;  /* 0x0000000207007212 */ /* 0x000fc800078efcff */
[----:B------:R-:W-:-:S13]  /*00c0*/  ISETP.NE.U32.AND P0, PT, R0, RZ, PT ;  /* 0x000000ff0000720c */ /* 0x000fda0003f05070 */
[----:B0-----:R-:W-:Y:S05]  /*00d0*/  @P0 BRA `(.L_x_0) ;  /* 0x0000000000500947 */ /* 0x001fea0003800000 */
[----:B------:R-:W0:Y:S01]  /*00e0*/  I2F.U32.RP R0, R3 ;  /* 0x0000000300007306 */ /* 0x000e220000209000 */
[----:B------:R-:W-:Y:S01]  /*00f0*/  IMAD.MOV R7, RZ, RZ, -R3 ;  /* 0x000000ffff077224 */ /* 0x000fe200078e0a03 */
[----:B------:R-:W-:-:S06]  /*0100*/  ISETP.NE.U32.AND P2, PT, R3, RZ, PT ;  /* 0x000000ff0300720c */ /* 0x000fcc0003f45070 */
[----:B0-----:R-:W0:Y:S02]  /*0110*/  MUFU.RCP R0, R0 ;  /* 0x0000000000007308 */ /* 0x001e240000001000 */
[----:B0-----:R-:W-:-:S06]  /*0120*/  VIADD R4, R0, 0xffffffe ;  /* 0x0ffffffe00047836 */ /* 0x001fcc0000000000 */
[----:B------:R0:W1:Y:S02]  /*0130*/  F2I.FTZ.U32.TRUNC.NTZ R5, R4 ;  /* 0x0000000400057305 */ /* 0x000064000021f000 */
[----:B0-----:R-:W-:Y:S02]  /*0140*/  IMAD.MOV.U32 R4, RZ, RZ, RZ ;  /* 0x000000ffff047224 */ /* 0x001fe400078e00ff */
[----:B-1----:R-:W-:-:S04]  /*0150*/  IMAD R7, R7, R5, RZ ;  /* 0x0000000507077224 */ /* 0x002fc800078e02ff */
[----:B------:R-:W-:-:S06]  /*0160*/  IMAD.HI.U32 R5, R5, R7, R4 ;  /* 0x0000000705057227 */ /* 0x000fcc00078e0004 */
[----:B------:R-:W-:-:S04]  /*0170*/  IMAD.HI.U32 R2, R5, R6, RZ ;  /* 0x0000000605027227 */ /* 0x000fc800078e00ff */
[----:B------:R-:W-:-:S04]  /*0180*/  IMAD.MOV R5, RZ, RZ, -R2 ;  /* 0x000000ffff057224 */ /* 0x000fc800078e0a02 */
[----:B------:R-:W-:-:S05]  /*0190*/  IMAD R6, R3, R5, R6 ;  /* 0x0000000503067224 */ /* 0x000fca00078e0206 */
[----:B------:R-:W-:-:S13]  /*01a0*/  ISETP.GE.U32.AND P0, PT, R6, R3, PT ;  /* 0x000000030600720c */ /* 0x000fda0003f06070 */
[----:B------:R-:W-:Y:S02]  /*01b0*/  @P0 IMAD.IADD R6, R6, 0x1, -R3 ;  /* 0x0000000106060824 */ /* 0x000fe400078e0a03 */
[----:B------:R-:W-:-:S03]  /*01c0*/  @P0 VIADD R2, R2, 0x1 ;  /* 0x0000000102020836 */ /* 0x000fc60000000000 */
[----:B------:R-:W-:-:S13]  /*01d0*/  ISETP.GE.U32.AND P1, PT, R6, R3, PT ;  /* 0x000000030600720c */ /* 0x000fda0003f26070 */
[----:B------:R-:W-:Y:S01]  /*01e0*/  @P1 VIADD R2, R2, 0x1 ;  /* 0x0000000102021836 */ /* 0x000fe20000000000 */
[----:B------:R-:W-:Y:S01]  /*01f0*/  @!P2 LOP3.LUT R2, RZ, R3, RZ, 0x33, !PT ;  /* 0x00000003ff02a212 */ /* 0x000fe200078e33ff */
[----:B------:R-:W-:Y:S01]  /*0200*/  IMAD.MOV.U32 R3, RZ, RZ, RZ ;  /* 0x000000ffff037224 */ /* 0x000fe200078e00ff */
[----:B------:R-:W-:Y:S06]  /*0210*/  BRA `(.L_x_1) ;  /* 0x0000000000107947 */ /* 0x000fec0003800000 */
.L_x_0:
[----:B------:R-:W-:-:S07]  /*0220*/  MOV R0, 0x240 ;  /* 0x0000024000007802 */ /* 0x000fce0000000f00 */
[----:B------:R-:W-:Y:S05]  /*0230*/  CALL.REL.NOINC `($__internal_0_$__cuda_sm20_div_s64) ;  /* 0x0000000800e47944 */ /* 0x000fea0003c00000 */
[----:B------:R-:W-:Y:S02]  /*0240*/  IMAD.MOV.U32 R2, RZ, RZ, R4 ;  /* 0x000000ffff027224 */ /* 0x000fe400078e0004 */
[----:B------:R-:W-:-:S07]  /*0250*/  IMAD.MOV.U32 R3, RZ, RZ, R5 ;  /* 0x000000ffff037224 */ /* 0x000fce00078e0005 */
.L_x_1:
[----:B------:R-:W0:Y:S01]  /*0260*/  S2R R5, SR_TID.X ;  /* 0x0000000000057919 */ /* 0x000e220000002100 */
[----:B------:R-:W1:Y:S01]  /*0270*/  LDCU.64 UR6, c[0x0][0x398] ;  /* 0x00007300ff0677ac */ /* 0x000e620008000a00 */
[----:B------:R-:W-:Y:S01]  /*0280*/  ISETP.LT.U32.AND P1, PT, R2, 0x1, PT ;  /* 0x000000010200780c */ /* 0x000fe20003f21070 */
[----:B0-----:R-:W-:-:S04]  /*0290*/  VIADD R5, R5, UR4 ;  /* 0x0000000405057c36 */ /* 0x001fc80008000000 */
[-C--:B------:R-:W-:Y:S01]  /*02a0*/  IMAD R0, R3, R5.reuse, RZ ;  /* 0x0000000503007224 */ /* 0x080fe200078e02ff */
[----:B------:R-:W-:Y:S01]  /*02b0*/  SHF.R.S32.HI R7, RZ, 0x1f, R5 ;  /* 0x0000001fff077819 */ /* 0x000fe20000011405 */
[----:B------:R-:W-:-:S04]  /*02c0*/  IMAD.WIDE.U32 R4, R2, R5, RZ ;  /* 0x0000000502047225 */ /* 0x000fc800078e00ff */
[----:B------:R-:W-:Y:S01]  /*02d0*/  IMAD R7, R7, R2, R0 ;  /* 0x0000000207077224 */ /* 0x000fe200078e0200 */
[----:B-1----:R-:W-:-:S03]  /*02e0*/  ISETP.GE.U32.AND P0, PT, R4, UR6, PT ;  /* 0x0000000604007c0c */ /* 0x002fc6000bf06070 */
[----:B------:R-:W-:-:S05]  /*02f0*/  IMAD.IADD R26, R5, 0x1, R7 ;  /* 0x00000001051a7824 */ /* 0x000fca00078e0207 */
[----:B------:R-:W-:-:S04]  /*0300*/  ISETP.GE.AND.EX P0, PT, R26, UR7, PT, P0 ;  /* 0x000000071a007c0c */ /* 0x000fc8000bf06300 */
[----:B------:R-:W-:-:S13]  /*0310*/  ISETP.LT.OR.EX P0, PT, R3, RZ, P0, P1 ;  /* 0x000000ff0300720c */ /* 0x000fda0000701710 */
[----:B------:R-:W-:Y:S05]  /*0320*/  @P0 EXIT ;  /* 0x000000000000094d */ /* 0x000fea0003800000 */
[----:B------:R-:W-:Y:S01]  /*0330*/  IMAD.MOV.U32 R27, RZ, RZ, R4 ;  /* 0x000000ffff1b7224 */ /* 0x000fe200078e0004 */
[----:B------:R-:W0:Y:S04]  /*0340*/  LDCU.64 UR4, c[0x4][0x10] ;  /* 0x01000200ff0477ac */ /* 0x000e280008000a00 */
[----:B------:R-:W-:Y:S01]  /*0350*/  IADD3 R25, P0, PT, R2, R27, RZ ;  /* 0x0000001b02197210 */ /* 0x000fe20007f1e0ff */
[----:B------:R-:W1:Y:S04]  /*0360*/  LDCU.64 UR36, c[0x0][0x358] ;  /* 0x00006b00ff2477ac */ /* 0x000e680008000a00 */
[----:B------:R-:W-:Y:S01]  /*0370*/  IMAD.X R2, R3, 0x1, R26, P0 ;  /* 0x0000000103027824 */ /* 0x000fe200000e061a */
[----:B------:R-:W-:-:S04]  /*0380*/  ISETP.LT.U32.AND P0, PT, R25, UR6, PT ;  /* 0x0000000619007c0c */ /* 0x000fc8000bf01070 */
[----:B------:R-:W-:-:S04]  /*0390*/  ISETP.LT.AND.EX P0, PT, R2, UR7, PT, P0 ;  /* 0x0000000702007c0c */ /* 0x000fc8000bf01300 */
[----:B------:R-:W-:Y:S01]  /*03a0*/  SEL R24, R2, UR7, P0 ;  /* 0x0000000702187c07 */ /* 0x000fe20008000000 */
[----:B------:R-:W-:Y:S01]  /*03b0*/  IMAD.MOV.U32 R2, RZ, RZ, RZ ;  /* 0x000000ffff027224 */ /* 0x000fe200078e00ff */
[----:B------:R-:W-:Y:S01]  /*03c0*/  SEL R25, R25, UR6, P0 ;  /* 0x0000000619197c07 */ /* 0x000fe20008000000 */
[----:B0-----:R-:W-:Y:S02]  /*03d0*/  IMAD.U32 R22, RZ, RZ, UR4 ;  /* 0x00000004ff167e24 */ /* 0x001fe4000f8e00ff */
[----:B-1----:R-:W-:-:S07]  /*03e0*/  IMAD.U32 R23, RZ, RZ, UR5 ;  /* 0x00000005ff177e24 */ /* 0x002fce000f8e00ff */
.L_x_13:
[----:B0-----:R-:W0:Y:S01]  /*03f0*/  LDCU.128 UR8, c[0x0][0x390] ;  /* 0x00007200ff0877ac */ /* 0x001e220008000c00 */
[C---:B------:R-:W-:Y:S01]  /*0400*/  IADD3 R0, P1, PT, R27.reuse, 0x1, RZ ;  /* 0x000000011b007810 */ /* 0x040fe20007f3e0ff */
[C---:B------:R-:W-:Y:S01]  /*0410*/  IMAD.SHL.U32 R8, R27.reuse, 0x8, RZ ;  /* 0x000000081b087824 */ /* 0x040fe200078e00ff */
[--C-:B------:R-:W-:Y:S01]  /*0420*/  SHF.L.U64.HI R4, R27, 0x3, R26.reuse ;  /* 0x000000031b047819 */ /* 0x100fe2000001021a */
[----:B------:R-:W1:Y:S01]  /*0430*/  LDCU.64 UR4, c[0x0][0x3c8] ;  /* 0x00007900ff0477ac */ /* 0x000e620008000a00 */
[----:B------:R-:W-:Y:S02]  /*0440*/  IMAD.MOV.U32 R6, RZ, RZ, -0x1 ;  /* 0xffffffffff067424 */ /* 0x000fe400078e00ff */
[----:B------:R-:W-:Y:S01]  /*0450*/  IMAD.X R3, RZ, RZ, R26, P1 ;  /* 0x000000ffff037224 */ /* 0x000fe200008e061a */
[----:B------:R-:W2:Y:S01]  /*0460*/  LDCU.64 UR6, c[0x0][0x388] ;  /* 0x00007100ff0677ac */ /* 0x000ea20008000a00 */
[----:B------:R-:W-:Y:S01]  /*0470*/  IMAD.MOV.U32 R7, RZ, RZ, -0x1 ;  /* 0xffffffffff077424 */ /* 0x000fe200078e00ff */
[----:B0-----:R-:W-:-:S04]  /*0480*/  ISETP.GE.U32.AND P0, PT, R0, UR10, PT ;  /* 0x0000000a00007c0c */ /* 0x001fc8000bf06070 */
[----:B------:R-:W-:Y:S02]  /*0490*/  ISETP.GE.AND.EX P0, PT, R3, UR11, PT, P0 ;  /* 0x0000000b03007c0c */ /* 0x000fe4000bf06300 */
[C---:B-1----:R-:W-:Y:S02]  /*04a0*/  IADD3 R18, P1, PT, R8.reuse, UR4, RZ ;  /* 0x0000000408127c10 */ /* 0x042fe4000ff3e0ff */
[----:B------:R-:W-:Y:S01]  /*04b0*/  IADD3 R8, P2, PT, R8, UR8, RZ ;  /* 0x0000000808087c10 */ /* 0x000fe2000ff5e0ff */
[----:B--2---:R-:W-:Y:S01]  /*04c0*/  IMAD.U32 R5, RZ, RZ, UR7 ;  /* 0x00000007ff057e24 */ /* 0x004fe2000f8e00ff */
[C---:B------:R-:W-:Y:S01]  /*04d0*/  IADD3.X R19, PT, PT, R4.reuse, UR5, RZ, P1, !PT ;  /* 0x0000000504137c10 */ /* 0x040fe20008ffe4ff */
[----:B------:R-:W0:Y:S01]  /*04e0*/  LDCU.64 UR4, c[0x0][0x388] ;  /* 0x00007100ff0477ac */ /* 0x000e220008000a00 */
[----:B------:R-:W-:Y:S01]  /*04f0*/  IADD3.X R9, PT, PT, R4, UR9, RZ, P2, !PT ;  /* 0x0000000904097c10 */ /* 0x000fe200097fe4ff */
[----:B------:R-:W-:Y:S02]  /*0500*/  IMAD.U32 R4, RZ, RZ, UR6 ;  /* 0x00000006ff047e24 */ /* 0x000fe4000f8e00ff */
[----:B------:R1:W-:Y:S04]  /*0510*/  STG.E.64 desc[UR36][R18.64], R6 ;  /* 0x0000000612007986 */ /* 0x0003e8000c101b24 */
[----:B------:R-:W0:Y:S04]  /*0520*/  @!P0 LDG.E.64 R4, desc[UR36][R8.64+0x8] ;  /* 0x0000082408048981 */ /* 0x000e28000c1e1b00 */
[----:B------:R-:W2:Y:S01]  /*0530*/  LDG.E.64 R16, desc[UR36][R8.64] ;  /* 0x0000002408107981 */ /* 0x000ea2000c1e1b00 */
[----:B------:R-:W-:Y:S01]  /*0540*/  BSSY.RECONVERGENT B8, `(.L_x_2) ;  /* 0x0000085000087945 */ /* 0x000fe20003800200 */
[----:B------:R-:W-:-:S02]  /*0550*/  IMAD.MOV.U32 R27, RZ, RZ, R0 ;  /* 0x000000ffff1b7224 */ /* 0x000fc400078e0000 */
[----:B------:R-:W-:Y:S01]  /*0560*/  IMAD.MOV.U32 R26, RZ, RZ, R3 ;  /* 0x000000ffff1a7224 */ /* 0x000fe200078e0003 */
[----:B0-----:R-:W-:-:S04]  /*0570*/  ISETP.LT.U32.AND P0, PT, R4, UR4, PT ;  /* 0x0000000404007c0c */ /* 0x001fc8000bf01070 */
[----:B------:R-:W-:-:S04]  /*0580*/  ISETP.LT.AND.EX P0, PT, R5, UR5, PT, P0 ;  /* 0x0000000505007c0c */ /* 0x000fc8000bf01300 */
[----:B------:R-:W-:Y:S02]  /*0590*/  SEL R29, R4, UR4, P0 ;  /* 0x00000004041d7c07 */ /* 0x000fe40008000000 */
[----:B------:R-:W-:Y:S02]  /*05a0*/  SEL R31, R5, UR5, P0 ;  /* 0x00000005051f7c07 */ /* 0x000fe40008000000 */
[----:B------:R-:W-:Y:S02]  /*05b0*/  ISETP.GE.U32.AND P0, PT, R0, R25, PT ;  /* 0x000000190000720c */ /* 0x000fe40003f06070 */
[----:B--2---:R-:W-:Y:S02]  /*05c0*/  ISETP.GT.U32.AND P1, PT, R29, R16, PT ;  /* 0x000000101d00720c */ /* 0x004fe40003f24070 */
[----:B------:R-:W-:Y:S02]  /*05d0*/  ISETP.GE.AND.EX P2, PT, R3, R24, PT, P0 ;  /* 0x000000180300720c */ /* 0x000fe40003f46300 */
[----:B------:R-:W-:-:S02]  /*05e0*/  ISETP.GT.AND.EX P0, PT, R31, R17, PT, P1 ;  /* 0x000000111f00720c */ /* 0x000fc40003f04310 */
[----:B------:R-:W-:-:S11]  /*05f0*/  P2R R30, PR, RZ, 0x4 ;  /* 0x00000004ff1e7803 */ /* 0x000fd60000000000 */
[----:B-1----:R-:W-:Y:S05]  /*0600*/  @!P0 BRA `(.L_x_3) ;  /* 0x0000000400e08947 */ /* 0x002fea0003800000 */
[----:B------:R-:W-:Y:S02]  /*0610*/  IMAD.MOV.U32 R28, RZ, RZ, R16 ;  /* 0x000000ffff1c7224 */ /* 0x000fe400078e0010 */
[----:B------:R-:W-:-:S07]  /*0620*/  IMAD.MOV.U32 R33, RZ, RZ, R17 ;  /* 0x000000ffff217224 */ /* 0x000fce00078e0011 */
.L_x_12:
[--C-:B------:R-:W-:Y:S01]  /*0630*/  SHF.R.S32.HI R3, RZ, 0x1f, R33.reuse ;  /* 0x0000001fff037819 */ /* 0x100fe20000011421 */
[----:B------:R-:W0:Y:S03]  /*0640*/  LDCU.64 UR4, c[0x0][0x3b8] ;  /* 0x00007700ff0477ac */ /* 0x000e260008000a00 */
[----:B------:R-:W-:Y:S01]  /*0650*/  LEA.HI R4, P0, R3, R28, RZ, 0x6 ;  /* 0x0000001c03047211 */ /* 0x000fe200078130ff */
[----:B------:R-:W1:Y:S04]  /*0660*/  LDCU.64 UR6, c[0x0][0x3a8] ;  /* 0x00007500ff0677ac */ /* 0x000e680008000a00 */
[----:B------:R-:W-:-:S05]  /*0670*/  IMAD.X R3, RZ, RZ, R33, P0 ;  /* 0x000000ffff037224 */ /* 0x000fca00000e0621 */
[--C-:B------:R-:W-:Y:S02]  /*0680*/  SHF.R.S64 R4, R4, 0x6, R3.reuse ;  /* 0x0000000604047819 */ /* 0x100fe40000001003 */
[----:B------:R-:W-:-:S03]  /*0690*/  SHF.R.S32.HI R5, RZ, 0x6, R3 ;  /* 0x00000006ff057819 */ /* 0x000fc60000011403 */
[----:B0-----:R-:W-:-:S04]  /*06a0*/  IMAD.WIDE.U32 R4, R2, UR4, R4 ;  /* 0x0000000402047c25 */ /* 0x001fc8000f8e0004 */
[----:B------:R-:W-:Y:S01]  /*06b0*/  IMAD R3, R2, UR5, R5 ;  /* 0x0000000502037c24 */ /* 0x000fe2000f8e0205 */
[----:B-1----:R-:W-:-:S04]  /*06c0*/  LEA R6, P0, R4, UR6, 0x3 ;  /* 0x0000000604067c11 */ /* 0x002fc8000f8018ff */
[----:B------:R-:W-:-:S05]  /*06d0*/  LEA.HI.X R7, R4, UR7, R3, 0x3, P0 ;  /* 0x0000000704077c11 */ /* 0x000fca00080f1c03 */
[----:B------:R-:W2:Y:S01]  /*06e0*/  LDG.E.64 R4, desc[UR36][R6.64] ;  /* 0x0000002406047981 */ /* 0x000ea2000c1e1b00 */
[----:B------:R-:W-:Y:S01]  /*06f0*/  LOP3.LUT R3, R28, 0x3f, RZ, 0xc0, !PT ;  /* 0x0000003f1c037812 */ /* 0x000fe200078ec0ff */
[----:B------:R-:W-:Y:S03]  /*0700*/  BSSY.RELIABLE B7, `(.L_x_4) ;  /* 0x000005f000077945 */ /* 0x000fe60003800100 */
[----:B--2---:R-:W-:-:S04]  /*0710*/  SHF.R.U64 R0, R4, R3, R5 ;  /* 0x0000000304007219 */ /* 0x004fc80000001205 */
[----:B------:R-:W-:-:S04]  /*0720*/  LOP3.LUT R0, R0, 0x1, RZ, 0xc0, !PT ;  /* 0x0000000100007812 */ /* 0x000fc800078ec0ff */
[----:B------:R-:W-:-:S04]  /*0730*/  ISETP.NE.U32.AND P0, PT, R0, 0x1, PT ;  /* 0x000000010000780c */ /* 0x000fc80003f05070 */
[----:B------:R-:W-:-:S13]  /*0740*/  ISETP.NE.U32.AND.EX P0, PT, RZ, RZ, PT, P0 ;  /* 0x000000ffff00720c */ /* 0x000fda0003f05100 */
[----:B------:R-:W-:Y:S05]  /*0750*/  @P0 BRA `(.L_x_5) ;  /* 0x0000000400640947 */ /* 0x000fea0003800000 */
[----:B------:R-:W0:Y:S02]  /*0760*/  LDCU.64 UR4, c[0x0][0x380] ;  /* 0x00007000ff0477ac */ /* 0x000e240008000a00 */
[----:B0-----:R-:W-:-:S04]  /*0770*/  IADD3 R4, P0, PT, R28, UR4, RZ ;  /* 0x000000041c047c10 */ /* 0x001fc8000ff1e0ff */
[----:B------:R-:W-:-:S05]  /*0780*/  IADD3.X R5, PT, PT, R33, UR5, RZ, P0, !PT ;  /* 0x0000000521057c10 */ /* 0x000fca00087fe4ff */
[----:B------:R-:W2:Y:S02]  /*0790*/  LDG.E.U8 R4, desc[UR36][R4.64] ;  /* 0x0000002404047981 */ /* 0x000ea4000c1e1100 */
[----:B--2---:R-:W-:-:S13]  /*07a0*/  ISETP.NE.AND P0, PT, R4, 0x3a, PT ;  /* 0x0000003a0400780c */ /* 0x004fda0003f05270 */
[----:B------:R-:W-:Y:S05]  /*07b0*/  @P0 BRA `(.L_x_5) ;  /* 0x00000004004c0947 */ /* 0x000fea0003800000 */
[----:B------:R-:W-:Y:S01]  /*07c0*/  BSSY.RECONVERGENT B0, `(.L_x_6) ;  /* 0x000001b000007945 */ /* 0x000fe20003800200 */
[----:B------:R-:W-:Y:S02]  /*07d0*/  IMAD.MOV.U32 R35, RZ, RZ, R28 ;  /* 0x000000ffff237224 */ /* 0x000fe400078e001c */
[----:B------:R-:W-:-:S07]  /*07e0*/  IMAD.MOV.U32 R37, RZ, RZ, R33 ;  /* 0x000000ffff257224 */ /* 0x000fce00078e0021 */
.L_x_8:
[----:B------:R-:W-:Y:S01]  /*07f0*/  IADD3 R3, P0, PT, R35, -0x1, RZ ;  /* 0xffffffff23037810 */ /* 0x000fe20007f1e0ff */
[----:B------:R-:W-:-:S03]  /*0800*/  IMAD.MOV.U32 R35, RZ, RZ, -0x1 ;  /* 0xffffffffff237424 */ /* 0x000fc600078e00ff */
[----:B------:R-:W-:Y:S01]  /*0810*/  IADD3.X R5, PT, PT, R37, -0x1, RZ, P0, !PT ;  /* 0xffffffff25057810 */ /* 0x000fe200007fe4ff */
[----:B------:R-:W-:Y:S01]  /*0820*/  IMAD.MOV.U32 R37, RZ, RZ, -0x1 ;  /* 0xffffffffff257424 */ /* 0x000fe200078e00ff */
[----:B------:R-:W-:-:S04]  /*0830*/  ISETP.GT.U32.AND P0, PT, R3, R16, PT ;  /* 0x000000100300720c */ /* 0x000fc80003f04070 */
[----:B------:R-:W-:-:S13]  /*0840*/  ISETP.GT.AND.EX P0, PT, R5, R17, PT, P0 ;  /* 0x000000110500720c */ /* 0x000fda0003f04300 */
[----:B------:R-:W-:Y:S05]  /*0850*/  @!P0 BRA `(.L_x_7) ;  /* 0x0000000000448947 */ /* 0x000fea0003800000 */
[----:B------:R-:W-:Y:S01]  /*0860*/  IMAD.MOV.U32 R37, RZ, RZ, R5 ;  /* 0x000000ffff257224 */ /* 0x000fe200078e0005 */
[----:B------:R-:W0:Y:S01]  /*0870*/  LDCU.64 UR4, c[0x0][0x3a0] ;  /* 0x00007400ff0477ac */ /* 0x000e220008000a00 */
[----:B------:R-:W-:-:S03]  /*0880*/  IMAD.MOV.U32 R35, RZ, RZ, R3 ;  /* 0x000000ffff237224 */ /* 0x000fc600078e0003 */
[----:B------:R-:W-:-:S04]  /*0890*/  SHF.R.S32.HI R0, RZ, 0x1f, R37 ;  /* 0x0000001fff007819 */ /* 0x000fc80000011425 */
[----:B------:R-:W-:-:S05]  /*08a0*/  LEA.HI R0, P0, R0, R35, RZ, 0x6 ;  /* 0x0000002300007211 */ /* 0x000fca00078130ff */
[----:B------:R-:W-:-:S05]  /*08b0*/  IMAD.X R3, RZ, RZ, R37, P0 ;  /* 0x000000ffff037224 */ /* 0x000fca00000e0625 */
[--C-:B------:R-:W-:Y:S02]  /*08c0*/  SHF.R.S64 R0, R0, 0x6, R3.reuse ;  /* 0x0000000600007819 */ /* 0x100fe40000001003 */
[----:B------:R-:W-:Y:S02]  /*08d0*/  SHF.R.S32.HI R3, RZ, 0x6, R3 ;  /* 0x00000006ff037819 */ /* 0x000fe40000011403 */
[----:B0-----:R-:W-:-:S04]  /*08e0*/  LEA R4, P0, R0, UR4, 0x3 ;  /* 0x0000000400047c11 */ /* 0x001fc8000f8018ff */
[----:B------:R-:W-:-:S06]  /*08f0*/  LEA.HI.X R5, R0, UR5, R3, 0x3, P0 ;  /* 0x0000000500057c11 */ /* 0x000fcc00080f1c03 */
[----:B------:R-:W2:Y:S01]  /*0900*/  LDG.E.64 R4, desc[UR36][R4.64] ;  /* 0x0000002404047981 */ /* 0x000ea2000c1e1b00 */
[----:B------:R-:W-:-:S04]  /*0910*/  LOP3.LUT R3, R35, 0x3f, RZ, 0xc0, !PT ;  /* 0x0000003f23037812 */ /* 0x000fc800078ec0ff */
[----:B--2---:R-:W-:-:S04]  /*0920*/  SHF.R.U64 R0, R4, R3, R5 ;  /* 0x0000000304007219 */ /* 0x004fc80000001205 */
[----:B------:R-:W-:-:S04]  /*0930*/  LOP3.LUT R0, R0, 0x1, RZ, 0xc0, !PT ;  /* 0x0000000100007812 */ /* 0x000fc800078ec0ff */
[----:B------:R-:W-:-:S04]  /*0940*/  ISETP.NE.U32.AND P0, PT, R0, 0x1, PT ;  /* 0x000000010000780c */ /* 0x000fc80003f05070 */
[----:B------:R-:W-:-:S13]  /*0950*/  ISETP.NE.U32.AND.EX P0, PT, RZ, RZ, PT, P0 ;  /* 0x000000ffff00720c */ /* 0x000fda0003f05100 */
[----:B------:R-:W-:Y:S05]  /*0960*/  @P0 BRA `(.L_x_8) ;  /* 0xfffffffc00a00947 */ /* 0x000fea000383ffff */
.L_x_7:
[----:B------:R-:W-:Y:S05]  /*0970*/  BSYNC.RECONVERGENT B0 ;  /* 0x0000000000007941 */ /* 0x000fea0003800200 */
.L_x_6:
[----:B------:R-:W-:Y:S01]  /*0980*/  ISETP.GE.U32.AND P0, PT, R35, R16, PT ;  /* 0x000000102300720c */ /* 0x000fe20003f06070 */
[----:B------:R-:W-:Y:S03]  /*0990*/  BSSY.RECONVERGENT B6, `(.L_x_9) ;  /* 0x0000013000067945 */ /* 0x000fe60003800200 */
[----:B------:R-:W-:-:S13]  /*09a0*/  ISETP.GE.AND.EX P0, PT, R37, R17, PT, P0 ;  /* 0x000000112500720c */ /* 0x000fda0003f06300 */
[----:B------:R-:W-:Y:S05]  /*09b0*/  @P0 BRA `(.L_x_10) ;  /* 0x0000000000400947 */ /* 0x000fea0003800000 */
[----:B------:R-:W-:Y:S01]  /*09c0*/  MOV R14, 0x0 ;  /* 0x00000000000e7802 */ /* 0x000fe20000000f00 */
[----:B------:R-:W0:Y:S01]  /*09d0*/  LDCU.64 UR4, c[0x4][0x18] ;  /* 0x01000300ff0477ac */ /* 0x000e220008000a00 */
[----:B------:R-:W-:Y:S02]  /*09e0*/  IMAD.MOV.U32 R8, RZ, RZ, 0x20 ;  /* 0x00000020ff087424 */ /* 0x000fe400078e00ff */
[----:B------:R-:W-:Y:S01]  /*09f0*/  IMAD.MOV.U32 R12, RZ, RZ, 0x1 ;  /* 0x00000001ff0c7424 */ /* 0x000fe200078e00ff */
[----:B------:R-:W1:Y:S01]  /*0a00*/  LDCU.64 UR6, c[0x4][0x20] ;  /* 0x01000400ff0677ac */ /* 0x000e620008000a00 */
[----:B------:R-:W2:Y:S01]  /*0a10*/  LDC.64 R14, c[0x4][R14] ;  /* 0x010000000e0e7b82 */ /* 0x000ea20000000a00 */
[----:B------:R-:W-:Y:S01]  /*0a20*/  IMAD.MOV.U32 R13, RZ, RZ, RZ ;  /* 0x000000ffff0d7224 */ /* 0x000fe200078e00ff */
[----:B------:R-:W3:Y:S01]  /*0a30*/  LDCU.64 UR8, c[0x4][0x8] ;  /* 0x01000100ff0877ac */ /* 0x000ee20008000a00 */
[----:B0-----:R-:W-:Y:S02]  /*0a40*/  IMAD.U32 R4, RZ, RZ, UR4 ;  /* 0x00000004ff047e24 */ /* 0x001fe4000f8e00ff */
[----:B------:R-:W-:-:S02]  /*0a50*/  IMAD.U32 R5, RZ, RZ, UR5 ;  /* 0x00000005ff057e24 */ /* 0x000fc4000f8e00ff */
[----:B-1----:R-:W-:Y:S02]  /*0a60*/  IMAD.U32 R6, RZ, RZ, UR6 ;  /* 0x00000006ff067e24 */ /* 0x002fe4000f8e00ff */
[----:B------:R-:W-:Y:S02]  /*0a70*/  IMAD.U32 R7, RZ, RZ, UR7 ;  /* 0x00000007ff077e24 */ /* 0x000fe4000f8e00ff */
[----:B---3--:R-:W-:Y:S02]  /*0a80*/  IMAD.U32 R10, RZ, RZ, UR8 ;  /* 0x00000008ff0a7e24 */ /* 0x008fe4000f8e00ff */
[----:B------:R-:W-:-:S07]  /*0a90*/  IMAD.U32 R11, RZ, RZ, UR9 ;  /* 0x00000009ff0b7e24 */ /* 0x000fce000f8e00ff */
[----:B------:R-:W-:-:S07]  /*0aa0*/  LEPC R20, `(.L_x_10) ;  /* 0x000000001014794e */ /* 0x000fce0000000000 */
[----:B--2---:R-:W-:Y:S05]  /*0ab0*/  CALL.ABS.NOINC R14 ;  /* 0x000000000e007343 */ /* 0x004fea0003c00000 */
.L_x_10:
[----:B------:R-:W-:Y:S05]  /*0ac0*/  BSYNC.RECONVERGENT B6 ;  /* 0x0000000000067941 */ /* 0x000fea0003800200 */
.L_x_9:
[----:B------:R-:W-:-:S04]  /*0ad0*/  IADD3 R3, P1, PT, R35, -0x4, RZ ;  /* 0xfffffffc23037810 */ /* 0x000fc80007f3e0ff */
[----:B------:R-:W-:Y:S02]  /*0ae0*/  ISETP.GE.U32.AND P0, PT, R3, R16, PT ;  /* 0x000000100300720c */ /* 0x000fe40003f06070 */
[----:B------:R-:W-:-:S04]  /*0af0*/  IADD3.X R3, PT, PT, R37, -0x1, RZ, P1, !PT ;  /* 0xffffffff25037810 */ /* 0x000fc80000ffe4ff */
[----:B------:R-:W-:-:S13]  /*0b00*/  ISETP.GE.AND.EX P0, PT, R3, R17, PT, P0 ;  /* 0x000000110300720c */ /* 0x000fda0003f06300 */
[----:B------:R-:W-:Y:S05]  /*0b10*/  @!P0 BRA `(.L_x_5) ;  /* 0x0000000000748947 */ /* 0x000fea0003800000 */
[----:B------:R-:W0:Y:S02]  /*0b20*/  LDCU.64 UR4, c[0x0][0x380] ;  /* 0x00007000ff0477ac */ /* 0x000e240008000a00 */
[----:B0-----:R-:W-:-:S04]  /*0b30*/  IADD3 R4, P0, PT, R35, UR4, RZ ;  /* 0x0000000423047c10 */ /* 0x001fc8000ff1e0ff */
[----:B------:R-:W-:-:S05]  /*0b40*/  IADD3.X R5, PT, PT, R37, UR5, RZ, P0, !PT ;  /* 0x0000000525057c10 */ /* 0x000fca00087fe4ff */
[----:B------:R-:W2:Y:S02]  /*0b50*/  LDG.E.U8 R0, desc[UR36][R4.64+-0x4] ;  /* 0xfffffc2404007981 */ /* 0x000ea4000c1e1100 */
[----:B--2---:R-:W-:-:S13]  /*0b60*/  ISETP.NE.AND P0, PT, R0, 0x22, PT ;  /* 0x000000220000780c */ /* 0x004fda0003f05270 */
[----:B------:R-:W-:Y:S05]  /*0b70*/  @P0 BRA `(.L_x_5) ;  /* 0x00000000005c0947 */ /* 0x000fea0003800000 */
[----:B------:R-:W2:Y:S04]  /*0b80*/  LDG.E.U8.CONSTANT R0, desc[UR36][R22.64] ;  /* 0x0000002416007981 */ /* 0x000ea8000c1e9100 */
[----:B------:R-:W2:Y:S02]  /*0b90*/  LDG.E.U8 R3, desc[UR36][R4.64+-0x3] ;  /* 0xfffffd2404037981 */ /* 0x000ea4000c1e1100 */
[----:B--2---:R-:W-:-:S13]  /*0ba0*/  ISETP.NE.AND P0, PT, R0, R3, PT ;  /* 0x000000030000720c */ /* 0x004fda0003f05270 */
        /* <DEDUP_REMOVED lines=9> */
[----:B------:R-:W2:Y:S04]  /*0c40*/  LDG.E.U8 R5, desc[UR36][R4.64] ;  /* 0x0000002404057981 */ /* 0x000ea8000c1e1100 */
[----:B------:R-:W2:Y:S02]  /*0c50*/  LDG.E.U8.CONSTANT R0, desc[UR36][R22.64+0x3] ;  /* 0x0000032416007981 */ /* 0x000ea4000c1e9100 */
[----:B--2---:R-:W-:-:S13]  /*0c60*/  ISETP.NE.AND P0, PT, R0, R5, PT ;  /* 0x000000050000720c */ /* 0x004fda0003f05270 */
[----:B------:R-:W-:Y:S05]  /*0c70*/  @P0 BRA `(.L_x_5) ;  /* 0x00000000001c0947 */ /* 0x000fea0003800000 */
[----:B------:R-:W-:-:S13]  /*0c80*/  ISETP.NE.AND P0, PT, R2, RZ, PT ;  /* 0x000000ff0200720c */ /* 0x000fda0003f05270 */
[----:B------:R-:W-:Y:S05]  /*0c90*/  @P0 BREAK.RELIABLE B7 ;  /* 0x0000000000070942 */ /* 0x000fea0003800100 */
[----:B------:R-:W-:Y:S05]  /*0ca0*/  @P0 BRA `(.L_x_11) ;  /* 0x00000000002c0947 */ /* 0x000fea0003800000 */
[----:B------:R-:W0:Y:S01]  /*0cb0*/  LDCU.64 UR4, c[0x4][0x28] ;  /* 0x01000500ff0477ac */ /* 0x000e220008000a00 */
[----:B------:R-:W-:Y:S02]  /*0cc0*/  IMAD.MOV.U32 R2, RZ, RZ, 0x1 ;  /* 0x00000001ff027424 */ /* 0x000fe400078e00ff */
[----:B0-----:R-:W-:Y:S02]  /*0cd0*/  IMAD.U32 R22, RZ, RZ, UR4 ;  /* 0x00000004ff167e24 */ /* 0x001fe4000f8e00ff */
[----:B------:R-:W-:-:S07]  /*0ce0*/  IMAD.U32 R23, RZ, RZ, UR5 ;  /* 0x00000005ff177e24 */ /* 0x000fce000f8e00ff */
.L_x_5:
[----:B------:R-:W-:Y:S05]  /*0cf0*/  BSYNC.RELIABLE B7 ;  /* 0x0000000000077941 */ /* 0x000fea0003800100 */
.L_x_4:
[----:B------:R-:W-:-:S05]  /*0d00*/  IADD3 R28, P0, PT, R28, 0x1, RZ ;  /* 0x000000011c1c7810 */ /* 0x000fca0007f1e0ff */
[----:B------:R-:W-:Y:S01]  /*0d10*/  IMAD.X R33, RZ, RZ, R33, P0 ;  /* 0x000000ffff217224 */ /* 0x000fe200000e0621 */
[----:B------:R-:W-:-:S04]  /*0d20*/  ISETP.GE.U32.AND P0, PT, R28, R29, PT ;  /* 0x0000001d1c00720c */ /* 0x000fc80003f06070 */
[----:B------:R-:W-:-:S13]  /*0d30*/  ISETP.GE.AND.EX P0, PT, R33, R31, PT, P0 ;  /* 0x0000001f2100720c */ /* 0x000fda0003f06300 */
[----:B------:R-:W-:Y:S05]  /*0d40*/  @!P0 BRA `(.L_x_12) ;  /* 0xfffffff800388947 */ /* 0x000fea000383ffff */
[----:B------:R-:W-:Y:S05]  /*0d50*/  BRA `(.L_x_3) ;  /* 0x00000000000c7947 */ /* 0x000fea0003800000 */
.L_x_11:
[----:B------:R-:W-:Y:S02]  /*0d60*/  IMAD.MOV.U32 R29, RZ, RZ, R33 ;  /* 0x000000ffff1d7224 */ /* 0x000fe400078e0021 */
[----:B------:R-:W-:-:S03]  /*0d70*/  IMAD.MOV.U32 R2, RZ, RZ, 0x1 ;  /* 0x00000001ff027424 */ /* 0x000fc600078e00ff */
[----:B------:R0:W-:Y:S04]  /*0d80*/  STG.E.64 desc[UR36][R18.64], R28 ;  /* 0x0000001c12007986 */ /* 0x0001e8000c101b24 */
.L_x_3:
[----:B------:R-:W-:Y:S05]  /*0d90*/  BSYNC.RECONVERGENT B8 ;  /* 0x0000000000087941 */ /* 0x000fea0003800200 */
.L_x_2:
[----:B------:R-:W-:-:S13]  /*0da0*/  ISETP.NE.AND P0, PT, R30, RZ, PT ;  /* 0x000000ff1e00720c */ /* 0x000fda0003f05270 */
[----:B------:R-:W-:Y:S05]  /*0db0*/  @!P0 BRA `(.L_x_13) ;  /* 0xfffffff4008c8947 */ /* 0x000fea000383ffff */
[----:B------:R-:W-:Y:S05]  /*0dc0*/  EXIT ;  /* 0x000000000000794d */ /* 0x000fea0003800000 */
        .weak           $__internal_0_$__cuda_sm20_div_s64
        .type           $__internal_0_$__cuda_sm20_div_s64,@function
        .size           $__internal_0_$__cuda_sm20_div_s64,(.L_x_15 - $__internal_0_$__cuda_sm20_div_s64)
$__internal_0_$__cuda_sm20_div_s64:
[-C--:B------:R-:W-:Y:S02]  /*0dd0*/  IADD3 R4, P1, PT, RZ, -R3.reuse, RZ ;  /* 0x80000003ff047210 */ /* 0x080fe40007f3e0ff */
[----:B------:R-:W-:Y:S02]  /*0de0*/  ISETP.GE.AND P0, PT, R2, RZ, PT ;  /* 0x000000ff0200720c */ /* 0x000fe40003f06270 */
[----:B------:R-:W-:Y:S01]  /*0df0*/  ISETP.GE.AND P3, PT, R7, RZ, PT ;  /* 0x000000ff0700720c */ /* 0x000fe20003f66270 */
[----:B------:R-:W-:Y:S01]  /*0e00*/  IMAD.X R5, RZ, RZ, ~R2, P1 ;  /* 0x000000ffff057224 */ /* 0x000fe200008e0e02 */
[----:B------:R-:W-:-:S04]  /*0e10*/  SEL R4, R4, R3, !P0 ;  /* 0x0000000304047207 */ /* 0x000fc80004000000 */
[----:B------:R-:W-:-:S04]  /*0e20*/  SEL R5, R5, R2, !P0 ;  /* 0x0000000205057207 */ /* 0x000fc80004000000 */
[----:B------:R-:W0:Y:S08]  /*0e30*/  I2F.U64.RP R12, R4 ;  /* 0x00000004000c7312 */ /* 0x000e300000309000 */
[----:B0-----:R-:W0:Y:S02]  /*0e40*/  MUFU.RCP R12, R12 ;  /* 0x0000000c000c7308 */ /* 0x001e240000001000 */
[----:B0-----:R-:W-:-:S06]  /*0e50*/  VIADD R8, R12, 0x1ffffffe ;  /* 0x1ffffffe0c087836 */ /* 0x001fcc0000000000 */
[----:B------:R-:W0:Y:S02]  /*0e60*/  F2I.U64.TRUNC R8, R8 ;  /* 0x0000000800087311 */ /* 0x000e24000020d800 */
[----:B0-----:R-:W-:-:S04]  /*0e70*/  IMAD.WIDE.U32 R10, R8, R4, RZ ;  /* 0x00000004080a7225 */ /* 0x001fc800078e00ff */
[----:B------:R-:W-:Y:S01]  /*0e80*/  IMAD R11, R8, R5, R11 ;  /* 0x00000005080b7224 */ /* 0x000fe200078e020b */
[----:B------:R-:W-:-:S03]  /*0e90*/  IADD3 R13, P0, PT, RZ, -R10, RZ ;  /* 0x8000000aff0d7210 */ /* 0x000fc60007f1e0ff */
[----:B------:R-:W-:Y:S02]  /*0ea0*/  IMAD R11, R9, R4, R11 ;  /* 0x00000004090b7224 */ /* 0x000fe400078e020b */
[----:B------:R-:W-:-:S04]  /*0eb0*/  IMAD.HI.U32 R10, R8, R13, RZ ;  /* 0x0000000d080a7227 */ /* 0x000fc800078e00ff */
[----:B------:R-:W-:Y:S02]  /*0ec0*/  IMAD.X R15, RZ, RZ, ~R11, P0 ;  /* 0x000000ffff0f7224 */ /* 0x000fe400000e0e0b */
[----:B------:R-:W-:Y:S02]  /*0ed0*/  IMAD.MOV.U32 R11, RZ, RZ, R8 ;  /* 0x000000ffff0b7224 */ /* 0x000fe400078e0008 */
[-C--:B------:R-:W-:Y:S02]  /*0ee0*/  IMAD R17, R9, R15.reuse, RZ ;  /* 0x0000000f09117224 */ /* 0x080fe400078e02ff */
[----:B------:R-:W-:-:S04]  /*0ef0*/  IMAD.WIDE.U32 R10, P0, R8, R15, R10 ;  /* 0x0000000f080a7225 */ /* 0x000fc8000780000a */
[----:B------:R-:W-:-:S04]  /*0f00*/  IMAD.HI.U32 R15, R9, R15, RZ ;  /* 0x0000000f090f7227 */ /* 0x000fc800078e00ff */
[----:B------:R-:W-:-:S05]  /*0f10*/  IMAD.HI.U32 R10, P1, R9, R13, R10 ;  /* 0x0000000d090a7227 */ /* 0x000fca000782000a */
[----:B------:R-:W-:Y:S01]  /*0f20*/  IADD3 R11, P2, PT, R17, R10, RZ ;  /* 0x0000000a110b7210 */ /* 0x000fe20007f5e0ff */
[----:B------:R-:W-:Y:S01]  /*0f30*/  IMAD.X R10, R15, 0x1, R9, P0 ;  /* 0x000000010f0a7824 */ /* 0x000fe200000e0609 */
[----:B------:R-:W-:-:S03]  /*0f40*/  IADD3 R17, P4, PT, RZ, -R6, RZ ;  /* 0x80000006ff117210 */ /* 0x000fc60007f9e0ff */
[----:B------:R-:W-:Y:S01]  /*0f50*/  IMAD.WIDE.U32 R8, R11, R4, RZ ;  /* 0x000000040b087225 */ /* 0x000fe200078e00ff */
[----:B------:R-:W-:Y:S02]  /*0f60*/  IADD3.X R13, PT, PT, RZ, RZ, R10, P2, P1 ;  /* 0x000000ffff0d7210 */ /* 0x000fe400017e240a */
[----:B------:R-:W-:Y:S01]  /*0f70*/  SEL R17, R17, R6, !P3 ;  /* 0x0000000611117207 */ /* 0x000fe20005800000 */
[----:B------:R-:W-:Y:S01]  /*0f80*/  IMAD R9, R11, R5, R9 ;  /* 0x000000050b097224 */ /* 0x000fe200078e0209 */
[----:B------:R-:W-:-:S03]  /*0f90*/  IADD3 R15, P0, PT, RZ, -R8, RZ ;  /* 0x80000008ff0f7210 */ /* 0x000fc60007f1e0ff */
[----:B------:R-:W-:Y:S02]  /*0fa0*/  IMAD R9, R13, R4, R9 ;  /* 0x000000040d097224 */ /* 0x000fe400078e0209 */
[----:B------:R-:W-:-:S04]  /*0fb0*/  IMAD.HI.U32 R10, R11, R15, RZ ;  /* 0x0000000f0b0a7227 */ /* 0x000fc800078e00ff */
[----:B------:R-:W-:Y:S02]  /*0fc0*/  IMAD.X R8, RZ, RZ, ~R9, P0 ;  /* 0x000000ffff087224 */ /* 0x000fe400000e0e09 */
[----:B------:R-:W-:Y:S02]  /*0fd0*/  IMAD.MOV.U32 R9, RZ, RZ, RZ ;  /* 0x000000ffff097224 */ /* 0x000fe400078e00ff */
[----:B------:R-:W-:-:S04]  /*0fe0*/  IMAD.WIDE.U32 R10, P0, R11, R8, R10 ;  /* 0x000000080b0a7225 */ /* 0x000fc8000780000a */
[----:B------:R-:W-:-:S04]  /*0ff0*/  IMAD.HI.U32 R11, P1, R13, R15, R10 ;  /* 0x0000000f0d0b7227 */ /* 0x000fc8000782000a */
[CC--:B------:R-:W-:Y:S02]  /*1000*/  IMAD R10, R13.reuse, R8.reuse, RZ ;  /* 0x000000080d0a7224 */ /* 0x0c0fe400078e02ff */
[----:B------:R-:W-:-:S03]  /*1010*/  IMAD.HI.U32 R8, R13, R8, RZ ;  /* 0x000000080d087227 */ /* 0x000fc600078e00ff */
[----:B------:R-:W-:Y:S01]  /*1020*/  IADD3 R11, P2, PT, R10, R11, RZ ;  /* 0x0000000b0a0b7210 */ /* 0x000fe20007f5e0ff */
[----:B------:R-:W-:Y:S02]  /*1030*/  IMAD.X R10, RZ, RZ, ~R7, P4 ;  /* 0x000000ffff0a7224 */ /* 0x000fe400020e0e07 */
[----:B------:R-:W-:Y:S02]  /*1040*/  IMAD.X R13, R8, 0x1, R13, P0 ;  /* 0x00000001080d7824 */ /* 0x000fe400000e060d */
[C---:B------:R-:W-:Y:S01]  /*1050*/  IMAD.HI.U32 R8, R11.reuse, R17, RZ ;  /* 0x000000110b087227 */ /* 0x040fe200078e00ff */
[-C--:B------:R-:W-:Y:S02]  /*1060*/  SEL R10, R10, R7.reuse, !P3 ;  /* 0x000000070a0a7207 */ /* 0x080fe40005800000 */
[----:B------:R-:W-:Y:S02]  /*1070*/  IADD3.X R13, PT, PT, RZ, RZ, R13, P2, P1 ;  /* 0x000000ffff0d7210 */ /* 0x000fe400017e240d */
[----:B------:R-:W-:Y:S01]  /*1080*/  LOP3.LUT R7, R2, R7, RZ, 0x3c, !PT ;  /* 0x0000000702077212 */ /* 0x000fe200078e3cff */
[----:B------:R-:W-:-:S04]  /*1090*/  IMAD.WIDE.U32 R8, R11, R10, R8 ;  /* 0x0000000a0b087225 */ /* 0x000fc800078e0008 */
[C---:B------:R-:W-:Y:S02]  /*10a0*/  IMAD R11, R13.reuse, R10, RZ ;  /* 0x0000000a0d0b7224 */ /* 0x040fe400078e02ff */
[----:B------:R-:W-:-:S04]  /*10b0*/  IMAD.HI.U32 R8, P0, R13, R17, R8 ;  /* 0x000000110d087227 */ /* 0x000fc80007800008 */
[----:B------:R-:W-:Y:S01]  /*10c0*/  IMAD.HI.U32 R6, R13, R10, RZ ;  /* 0x0000000a0d067227 */ /* 0x000fe200078e00ff */
[----:B------:R-:W-:-:S03]  /*10d0*/  IADD3 R11, P1, PT, R11, R8, RZ ;  /* 0x000000080b0b7210 */ /* 0x000fc60007f3e0ff */
[----:B------:R-:W-:Y:S02]  /*10e0*/  IMAD.X R6, RZ, RZ, R6, P0 ;  /* 0x000000ffff067224 */ /* 0x000fe400000e0606 */
[----:B------:R-:W-:-:S04]  /*10f0*/  IMAD.WIDE.U32 R8, R11, R4, RZ ;  /* 0x000000040b087225 */ /* 0x000fc800078e00ff */
[----:B------:R-:W-:Y:S01]  /*1100*/  IMAD.X R13, RZ, RZ, R6, P1 ;  /* 0x000000ffff0d7224 */ /* 0x000fe200008e0606 */
[----:B------:R-:W-:Y:S01]  /*1110*/  IADD3 R17, P1, PT, -R8, R17, RZ ;  /* 0x0000001108117210 */ /* 0x000fe20007f3e1ff */
[----:B------:R-:W-:-:S03]  /*1120*/  IMAD R6, R11, R5, R9 ;  /* 0x000000050b067224 */ /* 0x000fc600078e0209 */
[-C--:B------:R-:W-:Y:S01]  /*1130*/  ISETP.GE.U32.AND P0, PT, R17, R4.reuse, PT ;  /* 0x000000041100720c */ /* 0x080fe20003f06070 */
[----:B------:R-:W-:-:S04]  /*1140*/  IMAD R6, R13, R4, R6 ;  /* 0x000000040d067224 */ /* 0x000fc800078e0206 */
[----:B------:R-:W-:Y:S01]  /*1150*/  IMAD.X R19, R10, 0x1, ~R6, P1 ;  /* 0x000000010a137824 */ /* 0x000fe200008e0e06 */
[----:B------:R-:W-:Y:S02]  /*1160*/  IADD3 R9, P1, PT, R17, -R4, RZ ;  /* 0x8000000411097210 */ /* 0x000fe40007f3e0ff */
[----:B------:R-:W-:Y:S02]  /*1170*/  IADD3 R6, P2, PT, R11, 0x1, RZ ;  /* 0x000000010b067810 */ /* 0x000fe40007f5e0ff */
[C---:B------:R-:W-:Y:S01]  /*1180*/  ISETP.GE.U32.AND.EX P0, PT, R19.reuse, R5, PT, P0 ;  /* 0x000000051300720c */ /* 0x040fe20003f06100 */
[----:B------:R-:W-:Y:S02]  /*1190*/  IMAD.X R15, R19, 0x1, ~R5, P1 ;  /* 0x00000001130f7824 */ /* 0x000fe400008e0e05 */
[----:B------:R-:W-:Y:S01]  /*11a0*/  IMAD.X R8, RZ, RZ, R13, P2 ;  /* 0x000000ffff087224 */ /* 0x000fe200010e060d */
[----:B------:R-:W-:Y:S02]  /*11b0*/  SEL R9, R9, R17, P0 ;  /* 0x0000001109097207 */ /* 0x000fe40000000000 */
[----:B------:R-:W-:-:S02]  /*11c0*/  SEL R11, R6, R11, P0 ;  /* 0x0000000b060b7207 */ /* 0x000fc40000000000 */
[----:B------:R-:W-:Y:S02]  /*11d0*/  SEL R15, R15, R19, P0 ;  /* 0x000000130f0f7207 */ /* 0x000fe40000000000 */
[----:B------:R-:W-:Y:S02]  /*11e0*/  ISETP.GE.U32.AND P1, PT, R9, R4, PT ;  /* 0x000000040900720c */ /* 0x000fe40003f26070 */
[----:B------:R-:W-:Y:S02]  /*11f0*/  SEL R6, R8, R13, P0 ;  /* 0x0000000d08067207 */ /* 0x000fe40000000000 */
[----:B------:R-:W-:Y:S02]  /*1200*/  IADD3 R4, P2, PT, R11, 0x1, RZ ;  /* 0x000000010b047810 */ /* 0x000fe40007f5e0ff */
[----:B------:R-:W-:Y:S02]  /*1210*/  ISETP.GE.U32.AND.EX P0, PT, R15, R5, PT, P1 ;  /* 0x000000050f00720c */ /* 0x000fe40003f06110 */
[----:B------:R-:W-:Y:S01]  /*1220*/  ISETP.GE.AND P1, PT, R7, RZ, PT ;  /* 0x000000ff0700720c */ /* 0x000fe20003f26270 */
[----:B------:R-:W-:Y:S01]  /*1230*/  IMAD.X R5, RZ, RZ, R6, P2 ;  /* 0x000000ffff057224 */ /* 0x000fe200010e0606 */
[----:B------:R-:W-:-:S04]  /*1240*/  SEL R4, R4, R11, P0 ;  /* 0x0000000b04047207 */ /* 0x000fc80000000000 */
[----:B------:R-:W-:Y:S02]  /*1250*/  SEL R5, R5, R6, P0 ;  /* 0x0000000605057207 */ /* 0x000fe40000000000 */
[-C--:B------:R-:W-:Y:S02]  /*1260*/  IADD3 R9, P2, PT, RZ, -R4.reuse, RZ ;  /* 0x80000004ff097210 */ /* 0x080fe40007f5e0ff */
[----:B------:R-:W-:Y:S01]  /*1270*/  ISETP.NE.U32.AND P0, PT, R3, RZ, PT ;  /* 0x000000ff0300720c */ /* 0x000fe20003f05070 */
[----:B------:R-:W-:Y:S01]  /*1280*/  IMAD.MOV.U32 R3, RZ, RZ, 0x0 ;  /* 0x00000000ff037424 */ /* 0x000fe200078e00ff */
[----:B------:R-:W-:Y:S01]  /*1290*/  SEL R4, R9, R4, !P1 ;  /* 0x0000000409047207 */ /* 0x000fe20004800000 */
[----:B------:R-:W-:Y:S01]  /*12a0*/  IMAD.X R6, RZ, RZ, ~R5, P2 ;  /* 0x000000ffff067224 */ /* 0x000fe200010e0e05 */
[----:B------:R-:W-:Y:S01]  /*12b0*/  ISETP.NE.AND.EX P0, PT, R2, RZ, PT, P0 ;  /* 0x000000ff0200720c */ /* 0x000fe20003f05300 */
[----:B------:R-:W-:-:S03]  /*12c0*/  IMAD.MOV.U32 R2, RZ, RZ, R0 ;  /* 0x000000ffff027224 */ /* 0x000fc600078e0000 */
[----:B------:R-:W-:Y:S02]  /*12d0*/  SEL R5, R6, R5, !P1 ;  /* 0x0000000506057207 */ /* 0x000fe40004800000 */
[----:B------:R-:W-:Y:S02]  /*12e0*/  SEL R4, R4, 0xffffffff, P0 ;  /* 0xffffffff04047807 */ /* 0x000fe40000000000 */
[----:B------:R-:W-:Y:S01]  /*12f0*/  SEL R5, R5, 0xffffffff, P0 ;  /* 0xffffffff05057807 */ /* 0x000fe20000000000 */
[----:B------:R-:W-:Y:S06]  /*1300*/  RET.REL.NODEC R2 `(_Z10find_valuePclPllS0_S0_lliS0_) ;  /* 0xffffffec023c7950 */ /* 0x000fec0003c3ffff */
.L_x_14:
[----:B------:R-:W-:-:S00]  /*1310*/  BRA `(.L_x_14) ;  /* 0xfffffffc00fc7947 */ /* 0x000fc0000383ffff */
[----:B------:R-:W-:-:S00]  /*1320*/  NOP ;  /* 0x0000000000007918 */ /* 0x000fc00000000000 */
        /* <DEDUP_REMOVED lines=13> */
.L_x_15:


//--------------------- .nv.global.init           --------------------------
	.section	.nv.global.init,"aw",@progbits
.nv.global.init:
	.type		$str$3,@object
	.size		$str$3,($str - $str$3)
$str$3:
        /*0000*/ 	.byte	0x6c, 0x61, 0x6e, 0x67, 0x00
	.type		$str,@object
	.size		$str,($str$2 - $str)
$str:
        /*0005*/ 	.byte	0x75, 0x73, 0x65, 0x72, 0x00
	.type		$str$2,@object
	.size		$str$2,($str$1 - $str$2)
$str$2:
        /*000a*/ 	.byte	0x2f, 0x74, 0x6d, 0x70, 0x2f, 0x73, 0x61, 0x73, 0x73, 0x5f, 0x63, 0x75, 0x5f, 0x78, 0x33, 0x6d
        /*001a*/ 	.byte	0x32, 0x6e, 0x6c, 0x70, 0x72, 0x2f, 0x6b, 0x2e, 0x63, 0x75, 0x00
	.type		$str$1,@object
	.size		$str$1,(__unnamed_1 - $str$1)
$str$1:
        /*0025*/ 	.byte	0x73, 0x74, 0x72, 0x69, 0x6e, 0x67, 0x5f, 0x65, 0x6e, 0x64, 0x5f, 0x69, 0x6e, 0x64, 0x65, 0x78
        /*0035*/ 	.byte	0x20, 0x3e, 0x3d, 0x20, 0x6e, 0x65, 0x77, 0x5f, 0x6c, 0x69, 0x6e, 0x65, 0x5f, 0x73, 0x74, 0x61
        /*0045*/ 	.byte	0x72, 0x74, 0x00
	.type		__unnamed_1,@object
	.size		__unnamed_1,(.L_0 - __unnamed_1)
__unnamed_1:
        /*0048*/ 	.byte	0x76, 0x6f, 0x69, 0x64, 0x20, 0x66, 0x69, 0x6e, 0x64, 0x5f, 0x76, 0x61, 0x6c, 0x75, 0x65, 0x28
        /*0058*/ 	.byte	0x63, 0x68, 0x61, 0x72, 0x20, 0x2a, 0x2c, 0x20, 0x6c, 0x6f, 0x6e, 0x67, 0x2c, 0x20, 0x6c, 0x6f
        /*0068*/ 	.byte	0x6e, 0x67, 0x20, 0x2a, 0x2c, 0x20, 0x6c, 0x6f, 0x6e, 0x67, 0x2c, 0x20, 0x6c, 0x6f, 0x6e, 0x67
        /*0078*/ 	.byte	0x20, 0x2a, 0x2c, 0x20, 0x6c, 0x6f, 0x6e, 0x67, 0x20, 0x2a, 0x2c, 0x20, 0x6c, 0x6f, 0x6e, 0x67
        /*0088*/ 	.byte	0x2c, 0x20, 0x6c, 0x6f, 0x6e, 0x67, 0x2c, 0x20, 0x69, 0x6e, 0x74, 0x2c, 0x20, 0x6c, 0x6f, 0x6e
        /*0098*/ 	.byte	0x67, 0x20, 0x2a, 0x29, 0x00
.L_0:


//--------------------- .nv.shared.reserved.0     --------------------------
	.section	.nv.shared.reserved.0,"aw",@nobits
	.weak		__nv_reservedSMEM_offset_0_alias
	.size		__nv_reservedSMEM_offset_0_alias, 0, 64
	.other		__nv_reservedSMEM_offset_0_alias,@"STO_CUDA_RESERVED_SHARED STV_DEFAULT"
__nv_reservedSMEM_offset_0_alias:
	.zero		0
	.zero		64


//--------------------- .nv.constant0._Z10find_valuePclPllS0_S0_lliS0_ --------------------------
	.section	.nv.constant0._Z10find_valuePclPllS0_S0_lliS0_,"a",@progbits
	.sectionflags	@""
	.align	4
.nv.constant0._Z10find_valuePclPllS0_S0_lliS0_:
	.zero		976


//--------------------- SYMBOLS --------------------------

	.type		.nv.reservedSmem.offset0,@object
	.size		.nv.reservedSmem.offset0,0x4
	.type		__assertfail,@function
